//
// Generated by NVIDIA NVVM Compiler
//
// Compiler Build ID: CL-36424714
// Cuda compilation tools, release 13.0, V13.0.88
// Based on NVVM 20.0.0
//

.version 9.0
.target sm_100
.address_size 64

	// .globl	_Z20cuda_vector_additionPiS_S_i

.visible .entry _Z20cuda_vector_additionPiS_S_i(
	.param .u64 .ptr .align 1 _Z20cuda_vector_additionPiS_S_i_param_0,
	.param .u64 .ptr .align 1 _Z20cuda_vector_additionPiS_S_i_param_1,
	.param .u64 .ptr .align 1 _Z20cuda_vector_additionPiS_S_i_param_2,
	.param .u32 _Z20cuda_vector_additionPiS_S_i_param_3
)
{
	.reg .pred 	%p<7>;
	.reg .b32 	%r<46>;
	.reg .b64 	%rd<25>;

	ld.param.u64 	%rd4, [_Z20cuda_vector_additionPiS_S_i_param_0];
	ld.param.u64 	%rd5, [_Z20cuda_vector_additionPiS_S_i_param_1];
	ld.param.u64 	%rd6, [_Z20cuda_vector_additionPiS_S_i_param_2];
	ld.param.u32 	%r12, [_Z20cuda_vector_additionPiS_S_i_param_3];
	cvta.to.global.u64 	%rd1, %rd6;
	cvta.to.global.u64 	%rd2, %rd5;
	cvta.to.global.u64 	%rd3, %rd4;
	mov.u32 	%r13, %tid.x;
	mov.u32 	%r14, %ctaid.x;
	mov.u32 	%r15, %ntid.x;
	mad.lo.s32 	%r44, %r14, %r15, %r13;
	mov.u32 	%r16, %nctaid.x;
	mul.lo.s32 	%r2, %r16, %r15;
	setp.ge.s32 	%p1, %r44, %r12;
	@%p1 bra 	$L__BB0_7;
	add.s32 	%r17, %r44, %r2;
	max.s32 	%r18, %r12, %r17;
	setp.lt.s32 	%p2, %r17, %r12;
	selp.u32 	%r19, 1, 0, %p2;
	add.s32 	%r20, %r17, %r19;
	sub.s32 	%r21, %r18, %r20;
	div.u32 	%r22, %r21, %r2;
	add.s32 	%r3, %r22, %r19;
	and.b32  	%r23, %r3, 3;
	setp.eq.s32 	%p3, %r23, 3;
	@%p3 bra 	$L__BB0_4;
	add.s32 	%r24, %r3, 1;
	and.b32  	%r25, %r24, 3;
	neg.s32 	%r42, %r25;
$L__BB0_3:
	.pragma "nounroll";
	mul.wide.s32 	%rd7, %r44, 4;
	add.s64 	%rd8, %rd1, %rd7;
	add.s64 	%rd9, %rd2, %rd7;
	add.s64 	%rd10, %rd3, %rd7;
	ld.global.u32 	%r26, [%rd10];
	ld.global.u32 	%r27, [%rd9];
	add.s32 	%r28, %r27, %r26;
	st.global.u32 	[%rd8], %r28;
	add.s32 	%r44, %r44, %r2;
	add.s32 	%r42, %r42, 1;
	setp.ne.s32 	%p4, %r42, 0;
	@%p4 bra 	$L__BB0_3;
$L__BB0_4:
	setp.lt.u32 	%p5, %r3, 3;
	@%p5 bra 	$L__BB0_7;
	mul.wide.s32 	%rd15, %r2, 4;
	shl.b32 	%r41, %r2, 2;
$L__BB0_6:
	mul.wide.s32 	%rd11, %r44, 4;
	add.s64 	%rd12, %rd3, %rd11;
	ld.global.u32 	%r29, [%rd12];
	add.s64 	%rd13, %rd2, %rd11;
	ld.global.u32 	%r30, [%rd13];
	add.s32 	%r31, %r30, %r29;
	add.s64 	%rd14, %rd1, %rd11;
	st.global.u32 	[%rd14], %r31;
	add.s64 	%rd16, %rd12, %rd15;
	ld.global.u32 	%r32, [%rd16];
	add.s64 	%rd17, %rd13, %rd15;
	ld.global.u32 	%r33, [%rd17];
	add.s32 	%r34, %r33, %r32;
	add.s64 	%rd18, %rd14, %rd15;
	st.global.u32 	[%rd18], %r34;
	add.s64 	%rd19, %rd16, %rd15;
	ld.global.u32 	%r35, [%rd19];
	add.s64 	%rd20, %rd17, %rd15;
	ld.global.u32 	%r36, [%rd20];
	add.s32 	%r37, %r36, %r35;
	add.s64 	%rd21, %rd18, %rd15;
	st.global.u32 	[%rd21], %r37;
	add.s64 	%rd22, %rd19, %rd15;
	ld.global.u32 	%r38, [%rd22];
	add.s64 	%rd23, %rd20, %rd15;
	ld.global.u32 	%r39, [%rd23];
	add.s32 	%r40, %r39, %r38;
	add.s64 	%rd24, %rd21, %rd15;
	st.global.u32 	[%rd24], %r40;
	add.s32 	%r44, %r41, %r44;
	setp.lt.s32 	%p6, %r44, %r12;
	@%p6 bra 	$L__BB0_6;
$L__BB0_7:
	ret;

}


// ===== COMPILED SASS (sm_100) =====

	.target	sm_100

	.elftype	@"ET_EXEC"


//--------------------- .note.nv.tkinfo           --------------------------
	.section	.note.nv.tkinfo,"",@"SHT_NOTE"
	.sectionflags	@"SHF_NOTE_NV_TKINFO"
	.tkinfo
        /*0018*/ 	.word	0x00000002
        /*0030*/ 	.string	""
        /*0030*/ 	.string	"ptxas"
        /*0030*/ 	.string	"Cuda compilation tools, release 13.0, V13.0.88"
        /*0030*/ 	.string	"Build cuda_13.0.r13.0/compiler.36424714_0"
        /*0030*/ 	.string	"-arch sm_100 -m 64 "



//--------------------- .note.nv.cuinfo           --------------------------
	.section	.note.nv.cuinfo,"",@"SHT_NOTE"
	.sectionflags	@"SHF_NOTE_NV_CUINFO"
        /*0018*/ 	.short	0x0002
        /*001a*/ 	.short	0x0064
        /*001c*/ 	.short	0x0082
	.zero		2


//--------------------- .nv.info                  --------------------------
	.section	.nv.info,"",@"SHT_CUDA_INFO"
	.align	4


	//----- nvinfo : EIATTR_REGCOUNT
	.align		4
        /*0000*/ 	.byte	0x04, 0x2f
        /*0002*/ 	.short	(.L_1 - .L_0)
	.align		4
.L_0:
        /*0004*/ 	.word	index@(_Z20cuda_vector_additionPiS_S_i)
        /*0008*/ 	.word	0x0000001a


	//----- nvinfo : EIATTR_FRAME_SIZE
	.align		4
.L_1:
        /*000c*/ 	.byte	0x04, 0x11
        /*000e*/ 	.short	(.L_3 - .L_2)
	.align		4
.L_2:
        /*0010*/ 	.word	index@(_Z20cuda_vector_additionPiS_S_i)
        /*0014*/ 	.word	0x00000000


	//----- nvinfo : EIATTR_MIN_STACK_SIZE
	.align		4
.L_3:
        /*0018*/ 	.byte	0x04, 0x12
        /*001a*/ 	.short	(.L_5 - .L_4)
	.align		4
.L_4:
        /*001c*/ 	.word	index@(_Z20cuda_vector_additionPiS_S_i)
        /*0020*/ 	.word	0x00000000
.L_5:


//--------------------- .nv.compat                --------------------------
	.section	.nv.compat,"",@"SHT_CUDA_COMPAT_INFO"
	.align	4
        /*0000*/ 	.byte	0x02, 0x09, 0x00, 0x00, 0x02, 0x02, 0x01, 0x00, 0x02, 0x05, 0x05, 0x00, 0x03, 0x07, 0x01, 0x01
        /*0010*/ 	.byte	0x02, 0x03, 0x00, 0x00, 0x02, 0x06, 0x01, 0x00, 0x04, 0x0b, 0x08, 0x00, 0x09, 0x00, 0x00, 0x00
        /*0020*/ 	.byte	0x00, 0x00, 0x00, 0x00


//--------------------- .nv.info._Z20cuda_vector_additionPiS_S_i --------------------------
	.section	.nv.info._Z20cuda_vector_additionPiS_S_i,"",@"SHT_CUDA_INFO"
	.sectionflags	@""
	.align	4


	//----- nvinfo : EIATTR_CUDA_API_VERSION
	.align		4
        /*0000*/ 	.byte	0x04, 0x37
        /*0002*/ 	.short	(.L_7 - .L_6)
.L_6:
        /*0004*/ 	.word	0x00000082


	//----- nvinfo : EIATTR_KPARAM_INFO
	.align		4
.L_7:
        /*0008*/ 	.byte	0x04, 0x17
        /*000a*/ 	.short	(.L_9 - .L_8)
.L_8:
        /*000c*/ 	.word	0x00000000
        /*0010*/ 	.short	0x0003
        /*0012*/ 	.short	0x0018
        /*0014*/ 	.byte	0x00, 0xf0, 0x11, 0x00


	//----- nvinfo : EIATTR_KPARAM_INFO
	.align		4
.L_9:
        /*0018*/ 	.byte	0x04, 0x17
        /*001a*/ 	.short	(.L_11 - .L_10)
.L_10:
        /*001c*/ 	.word	0x00000000
        /*0020*/ 	.short	0x0002
        /*0022*/ 	.short	0x0010
        /*0024*/ 	.byte	0x00, 0xf5, 0x21, 0x00


	//----- nvinfo : EIATTR_KPARAM_INFO
	.align		4
.L_11:
        /*0028*/ 	.byte	0x04, 0x17
        /*002a*/ 	.short	(.L_13 - .L_12)
.L_12:
        /*002c*/ 	.word	0x00000000
        /*0030*/ 	.short	0x0001
        /*0032*/ 	.short	0x0008
        /*0034*/ 	.byte	0x00, 0xf5, 0x21, 0x00


	//----- nvinfo : EIATTR_KPARAM_INFO
	.align		4
.L_13:
        /*0038*/ 	.byte	0x04, 0x17
        /*003a*/ 	.short	(.L_15 - .L_14)
.L_14:
        /*003c*/ 	.word	0x00000000
        /*0040*/ 	.short	0x0000
        /*0042*/ 	.short	0x0000
        /*0044*/ 	.byte	0x00, 0xf5, 0x21, 0x00


	//----- nvinfo : EIATTR_SPARSE_MMA_MASK
	.align		4
.L_15:
        /*0048*/ 	.byte	0x03, 0x50
        /*004a*/ 	.short	0x0000


	//----- nvinfo : EIATTR_MAXREG_COUNT
	.align		4
        /*004c*/ 	.byte	0x03, 0x1b
        /*004e*/ 	.short	0x00ff


	//----- nvinfo : EIATTR_MERCURY_ISA_VERSION
	.align		4
        /*0050*/ 	.byte	0x03, 0x5f
        /*0052*/ 	.short	0x0101


	//----- nvinfo : EIATTR_VRC_CTA_INIT_COUNT
	.align		4
        /*0054*/ 	.byte	0x02, 0x4a
	.zero		1
	.zero		1


	//----- nvinfo : EIATTR_EXIT_INSTR_OFFSETS
	.align		4
        /*0058*/ 	.byte	0x04, 0x1c
        /*005a*/ 	.short	(.L_17 - .L_16)


	//   ....[0]....
.L_16:
        /*005c*/ 	.word	0x00000090


	//   ....[1]....
        /*0060*/ 	.word	0x000003a0


	//   ....[2]....
        /*0064*/ 	.word	0x000005d0


	//----- nvinfo : EIATTR_CRS_STACK_SIZE
	.align		4
.L_17:
        /*0068*/ 	.byte	0x04, 0x1e
        /*006a*/ 	.short	(.L_19 - .L_18)
.L_18:
        /*006c*/ 	.word	0x00000000


	//----- nvinfo : EIATTR_CBANK_PARAM_SIZE
	.align		4
.L_19:
        /*0070*/ 	.byte	0x03, 0x19
        /*0072*/ 	.short	0x001c


	//----- nvinfo : EIATTR_PARAM_CBANK
	.align		4
        /*0074*/ 	.byte	0x04, 0x0a
        /*0076*/ 	.short	(.L_21 - .L_20)
	.align		4
.L_20:
        /*0078*/ 	.word	index@(.nv.constant0._Z20cuda_vector_additionPiS_S_i)
        /*007c*/ 	.short	0x0380
        /*007e*/ 	.short	0x001c


	//----- nvinfo : EIATTR_SW_WAR
	.align		4
.L_21:
        /*0080*/ 	.byte	0x04, 0x36
        /*0082*/ 	.short	(.L_23 - .L_22)
.L_22:
        /*0084*/ 	.word	0x00000008
.L_23:


//--------------------- .nv.callgraph             --------------------------
	.section	.nv.callgraph,"",@"SHT_CUDA_CALLGRAPH"
	.align	4
	.sectionentsize	8
	.align		4
        /*0000*/ 	.word	0x00000000
	.align		4
        /*0004*/ 	.word	0xffffffff
	.align		4
        /*0008*/ 	.word	0x00000000
	.align		4
        /*000c*/ 	.word	0xfffffffe
	.align		4
        /*0010*/ 	.word	0x00000000
	.align		4
        /*0014*/ 	.word	0xfffffffd
	.align		4
        /*0018*/ 	.word	0x00000000
	.align		4
        /*001c*/ 	.word	0xfffffffc


//--------------------- .text._Z20cuda_vector_additionPiS_S_i --------------------------
	.section	.text._Z20cuda_vector_additionPiS_S_i,"ax",@progbits
	.align	128
        .global         _Z20cuda_vector_additionPiS_S_i
        .type           _Z20cuda_vector_additionPiS_S_i,@function
        .size           _Z20cuda_vector_additionPiS_S_i,(.L_x_5 - _Z20cuda_vector_additionPiS_S_i)
        .other          _Z20cuda_vector_additionPiS_S_i,@"STO_CUDA_ENTRY STV_DEFAULT"
_Z20cuda_vector_additionPiS_S_i:
.text._Z20cuda_vector_additionPiS_S_i:
[----:B------:R-:W-:Y:S01]  /*0000*/  LDC R1, c[0x0][0x37c] ;  /* 0x0000df00ff017b82 */ /* 0x000fe20000000800 */
[----:B------:R-:W0:Y:S07]  /*0010*/  S2R R3, SR_TID.X ;  /* 0x0000000000037919 */ /* 0x000e2e0000002100 */
[----:B------:R-:W0:Y:S01]  /*0020*/  S2UR UR4, SR_CTAID.X ;  /* 0x00000000000479c3 */ /* 0x000e220000002500 */
[----:B------:R-:W1:Y:S07]  /*0030*/  LDCU UR6, c[0x0][0x398] ;  /* 0x00007300ff0677ac */ /* 0x000e6e0008000800 */
[----:B------:R-:W0:Y:S01]  /*0040*/  LDC R0, c[0x0][0x360] ;  /* 0x0000d800ff007b82 */ /* 0x000e220000000800 */
[----:B------:R-:W2:Y:S01]  /*0050*/  LDCU UR5, c[0x0][0x370] ;  /* 0x00006e00ff0577ac */ /* 0x000ea20008000800 */
[----:B0-----:R-:W-:-:S02]  /*0060*/  IMAD R3, R0, UR4, R3 ;  /* 0x0000000400037c24 */ /* 0x001fc4000f8e0203 */
[----:B--2---:R-:W-:-:S03]  /*0070*/  IMAD R0, R0, UR5, RZ ;  /* 0x0000000500007c24 */ /* 0x004fc6000f8e02ff */
[----:B-1----:R-:W-:-:S13]  /*0080*/  ISETP.GE.AND P0, PT, R3, UR6, PT ;  /* 0x0000000603007c0c */ /* 0x002fda000bf06270 */
[----:B------:R-:W-:Y:S05]  /*0090*/  @P0 EXIT ;  /* 0x000000000000094d */ /* 0x000fea0003800000 */
[----:B------:R-:W0:Y:S01]  /*00a0*/  I2F.U32.RP R8, R0 ;  /* 0x0000000000087306 */ /* 0x000e220000209000 */
[C---:B------:R-:W-:Y:S01]  /*00b0*/  IMAD.IADD R2, R0.reuse, 0x1, R3 ;  /* 0x0000000100027824 */ /* 0x040fe200078e0203 */
[----:B------:R-:W-:Y:S01]  /*00c0*/  IADD3 R9, PT, PT, RZ, -R0, RZ ;  /* 0x80000000ff097210 */ /* 0x000fe20007ffe0ff */
[----:B------:R-:W1:Y:S01]  /*00d0*/  LDCU.64 UR4, c[0x0][0x358] ;  /* 0x00006b00ff0477ac */ /* 0x000e620008000a00 */
[----:B------:R-:W-:Y:S01]  /*00e0*/  ISETP.NE.U32.AND P2, PT, R0, RZ, PT ;  /* 0x000000ff0000720c */ /* 0x000fe20003f45070 */
[----:B------:R-:W-:Y:S01]  /*00f0*/  BSSY.RECONVERGENT B0, `(.L_x_0) ;  /* 0x000002a000007945 */ /* 0x000fe20003800200 */
[C---:B------:R-:W-:Y:S02]  /*0100*/  ISETP.GE.AND P0, PT, R2.reuse, UR6, PT ;  /* 0x0000000602007c0c */ /* 0x040fe4000bf06270 */
[----:B------:R-:W-:Y:S02]  /*0110*/  VIMNMX R7, PT, PT, R2, UR6, !PT ;  /* 0x0000000602077c48 */ /* 0x000fe4000ffe0100 */
[----:B------:R-:W-:-:S04]  /*0120*/  SEL R6, RZ, 0x1, P0 ;  /* 0x00000001ff067807 */ /* 0x000fc80000000000 */
[----:B------:R-:W-:Y:S01]  /*0130*/  IADD3 R7, PT, PT, R7, -R2, -R6 ;  /* 0x8000000207077210 */ /* 0x000fe20007ffe806 */
[----:B0-----:R-:W0:Y:S02]  /*0140*/  MUFU.RCP R8, R8 ;  /* 0x0000000800087308 */ /* 0x001e240000001000 */
[----:B0-----:R-:W-:-:S06]  /*0150*/  IADD3 R4, PT, PT, R8, 0xffffffe, RZ ;  /* 0x0ffffffe08047810 */ /* 0x001fcc0007ffe0ff */
[----:B------:R0:W2:Y:S02]  /*0160*/  F2I.FTZ.U32.TRUNC.NTZ R5, R4 ;  /* 0x0000000400057305 */ /* 0x0000a4000021f000 */
[----:B0-----:R-:W-:Y:S02]  /*0170*/  HFMA2 R4, -RZ, RZ, 0, 0 ;  /* 0x00000000ff047431 */ /* 0x001fe400000001ff */
[----:B--2---:R-:W-:-:S04]  /*0180*/  IMAD R9, R9, R5, RZ ;  /* 0x0000000509097224 */ /* 0x004fc800078e02ff */
[----:B------:R-:W-:-:S06]  /*0190*/  IMAD.HI.U32 R8, R5, R9, R4 ;  /* 0x0000000905087227 */ /* 0x000fcc00078e0004 */
[----:B------:R-:W-:-:S04]  /*01a0*/  IMAD.HI.U32 R5, R8, R7, RZ ;  /* 0x0000000708057227 */ /* 0x000fc800078e00ff */
[----:B------:R-:W-:-:S04]  /*01b0*/  IMAD.MOV R2, RZ, RZ, -R5 ;  /* 0x000000ffff027224 */ /* 0x000fc800078e0a05 */
[----:B------:R-:W-:-:S05]  /*01c0*/  IMAD R7, R0, R2, R7 ;  /* 0x0000000200077224 */ /* 0x000fca00078e0207 */
[----:B------:R-:W-:-:S13]  /*01d0*/  ISETP.GE.U32.AND P0, PT, R7, R0, PT ;  /* 0x000000000700720c */ /* 0x000fda0003f06070 */
[----:B------:R-:W-:Y:S02]  /*01e0*/  @P0 IADD3 R7, PT, PT, -R0, R7, RZ ;  /* 0x0000000700070210 */ /* 0x000fe40007ffe1ff */
[----:B------:R-:W-:Y:S02]  /*01f0*/  @P0 IADD3 R5, PT, PT, R5, 0x1, RZ ;  /* 0x0000000105050810 */ /* 0x000fe40007ffe0ff */
[----:B------:R-:W-:-:S13]  /*0200*/  ISETP.GE.U32.AND P1, PT, R7, R0, PT ;  /* 0x000000000700720c */ /* 0x000fda0003f26070 */
[----:B------:R-:W-:Y:S01]  /*0210*/  @P1 VIADD R5, R5, 0x1 ;  /* 0x0000000105051836 */ /* 0x000fe20000000000 */
[----:B------:R-:W-:-:S04]  /*0220*/  @!P2 LOP3.LUT R5, RZ, R0, RZ, 0x33, !PT ;  /* 0x00000000ff05a212 */ /* 0x000fc800078e33ff */
[----:B------:R-:W-:-:S04]  /*0230*/  IADD3 R2, PT, PT, R6, R5, RZ ;  /* 0x0000000506027210 */ /* 0x000fc80007ffe0ff */
[C---:B------:R-:W-:Y:S02]  /*0240*/  LOP3.LUT R4, R2.reuse, 0x3, RZ, 0xc0, !PT ;  /* 0x0000000302047812 */ /* 0x040fe400078ec0ff */
[----:B------:R-:W-:Y:S02]  /*0250*/  ISETP.GE.U32.AND P1, PT, R2, 0x3, PT ;  /* 0x000000030200780c */ /* 0x000fe40003f26070 */
[----:B------:R-:W-:-:S13]  /*0260*/  ISETP.NE.AND P0, PT, R4, 0x3, PT ;  /* 0x000000030400780c */ /* 0x000fda0003f05270 */
[----:B-1----:R-:W-:Y:S05]  /*0270*/  @!P0 BRA `(.L_x_1) ;  /* 0x0000000000448947 */ /* 0x002fea0003800000 */
[----:B------:R-:W0:Y:S01]  /*0280*/  LDC.64 R4, c[0x0][0x390] ;  /* 0x0000e400ff047b82 */ /* 0x000e220000000a00 */
[----:B------:R-:W-:-:S04]  /*0290*/  IADD3 R2, PT, PT, R2, 0x1, RZ ;  /* 0x0000000102027810 */ /* 0x000fc80007ffe0ff */
[----:B------:R-:W-:-:S03]  /*02a0*/  LOP3.LUT R2, R2, 0x3, RZ, 0xc0, !PT ;  /* 0x0000000302027812 */ /* 0x000fc600078ec0ff */
[----:B------:R-:W1:Y:S02]  /*02b0*/  LDC.64 R6, c[0x0][0x380] ;  /* 0x0000e000ff067b82 */ /* 0x000e640000000a00 */
[----:B------:R-:W-:-:S06]  /*02c0*/  IMAD.MOV R2, RZ, RZ, -R2 ;  /* 0x000000ffff027224 */ /* 0x000fcc00078e0a02 */
[----:B------:R-:W2:Y:S02]  /*02d0*/  LDC.64 R8, c[0x0][0x388] ;  /* 0x0000e200ff087b82 */ /* 0x000ea40000000a00 */
.L_x_2:
[----:B--2---:R-:W-:-:S04]  /*02e0*/  IMAD.WIDE R12, R3, 0x4, R8 ;  /* 0x00000004030c7825 */ /* 0x004fc800078e0208 */
[C---:B-1----:R-:W-:Y:S02]  /*02f0*/  IMAD.WIDE R14, R3.reuse, 0x4, R6 ;  /* 0x00000004030e7825 */ /* 0x042fe400078e0206 */
[----:B------:R-:W2:Y:S04]  /*0300*/  LDG.E R13, desc[UR4][R12.64] ;  /* 0x000000040c0d7981 */ /* 0x000ea8000c1e1900 */
[----:B------:R-:W2:Y:S01]  /*0310*/  LDG.E R14, desc[UR4][R14.64] ;  /* 0x000000040e0e7981 */ /* 0x000ea2000c1e1900 */
[----:B0--3--:R-:W-:Y:S01]  /*0320*/  IMAD.WIDE R10, R3, 0x4, R4 ;  /* 0x00000004030a7825 */ /* 0x009fe200078e0204 */
[----:B------:R-:W-:-:S03]  /*0330*/  IADD3 R2, PT, PT, R2, 0x1, RZ ;  /* 0x0000000102027810 */ /* 0x000fc60007ffe0ff */
[----:B------:R-:W-:Y:S01]  /*0340*/  IMAD.IADD R3, R0, 0x1, R3 ;  /* 0x0000000100037824 */ /* 0x000fe200078e0203 */
[----:B------:R-:W-:Y:S02]  /*0350*/  ISETP.NE.AND P0, PT, R2, RZ, PT ;  /* 0x000000ff0200720c */ /* 0x000fe40003f05270 */
[----:B--2---:R-:W-:-:S05]  /*0360*/  IADD3 R17, PT, PT, R14, R13, RZ ;  /* 0x0000000d0e117210 */ /* 0x004fca0007ffe0ff */
[----:B------:R3:W-:Y:S06]  /*0370*/  STG.E desc[UR4][R10.64], R17 ;  /* 0x000000110a007986 */ /* 0x0007ec000c101904 */
[----:B------:R-:W-:Y:S05]  /*0380*/  @P0 BRA `(.L_x_2) ;  /* 0xfffffffc00d40947 */ /* 0x000fea000383ffff */
.L_x_1:
[----:B------:R-:W-:Y:S05]  /*0390*/  BSYNC.RECONVERGENT B0 ;  /* 0x0000000000007941 */ /* 0x000fea0003800200 */
.L_x_0:
[----:B------:R-:W-:Y:S05]  /*03a0*/  @!P1 EXIT ;  /* 0x000000000000994d */ /* 0x000fea0003800000 */
.L_x_3:
[----:B------:R-:W3:Y:S08]  /*03b0*/  LDC.64 R4, c[0x0][0x380] ;  /* 0x0000e000ff047b82 */ /* 0x000ef00000000a00 */
[----:B------:R-:W0:Y:S01]  /*03c0*/  LDC.64 R6, c[0x0][0x388] ;  /* 0x0000e200ff067b82 */ /* 0x000e220000000a00 */
[----:B---3--:R-:W-:-:S07]  /*03d0*/  IMAD.WIDE R10, R3, 0x4, R4 ;  /* 0x00000004030a7825 */ /* 0x008fce00078e0204 */
[----:B------:R-:W1:Y:S01]  /*03e0*/  LDC.64 R4, c[0x0][0x390] ;  /* 0x0000e400ff047b82 */ /* 0x000e620000000a00 */
[----:B--2---:R-:W2:Y:S01]  /*03f0*/  LDG.E R2, desc[UR4][R10.64] ;  /* 0x000000040a027981 */ /* 0x004ea2000c1e1900 */
[----:B0-----:R-:W-:-:S05]  /*0400*/  IMAD.WIDE R12, R3, 0x4, R6 ;  /* 0x00000004030c7825 */ /* 0x001fca00078e0206 */
[----:B------:R-:W2:Y:S01]  /*0410*/  LDG.E R7, desc[UR4][R12.64] ;  /* 0x000000040c077981 */ /* 0x000ea2000c1e1900 */
[----:B-1----:R-:W-:-:S04]  /*0420*/  IMAD.WIDE R16, R3, 0x4, R4 ;  /* 0x0000000403107825 */ /* 0x002fc800078e0204 */
[----:B------:R-:W-:Y:S01]  /*0430*/  IMAD.WIDE R4, R0, 0x4, R10 ;  /* 0x0000000400047825 */ /* 0x000fe200078e020a */
[----:B--2---:R-:W-:-:S03]  /*0440*/  IADD3 R19, PT, PT, R2, R7, RZ ;  /* 0x0000000702137210 */ /* 0x004fc60007ffe0ff */
[C---:B------:R-:W-:Y:S02]  /*0450*/  IMAD.WIDE R6, R0.reuse, 0x4, R12 ;  /* 0x0000000400067825 */ /* 0x040fe400078e020c */
[----:B------:R0:W-:Y:S04]  /*0460*/  STG.E desc[UR4][R16.64], R19 ;  /* 0x0000001310007986 */ /* 0x0001e8000c101904 */
[----:B------:R-:W2:Y:S04]  /*0470*/  LDG.E R2, desc[UR4][R4.64] ;  /* 0x0000000404027981 */ /* 0x000ea8000c1e1900 */
[----:B------:R-:W2:Y:S01]  /*0480*/  LDG.E R15, desc[UR4][R6.64] ;  /* 0x00000004060f7981 */ /* 0x000ea2000c1e1900 */
[----:B------:R-:W-:-:S04]  /*0490*/  IMAD.WIDE R8, R0, 0x4, R16 ;  /* 0x0000000400087825 */ /* 0x000fc800078e0210 */
[----:B------:R-:W-:-:S04]  /*04a0*/  IMAD.WIDE R10, R0, 0x4, R4 ;  /* 0x00000004000a7825 */ /* 0x000fc800078e0204 */
[----:B------:R-:W-:Y:S01]  /*04b0*/  IMAD.WIDE R12, R0, 0x4, R6 ;  /* 0x00000004000c7825 */ /* 0x000fe200078e0206 */
[----:B--2---:R-:W-:-:S05]  /*04c0*/  IADD3 R21, PT, PT, R2, R15, RZ ;  /* 0x0000000f02157210 */ /* 0x004fca0007ffe0ff */
[----:B------:R1:W-:Y:S04]  /*04d0*/  STG.E desc[UR4][R8.64], R21 ;  /* 0x0000001508007986 */ /* 0x0003e8000c101904 */
[----:B------:R-:W2:Y:S04]  /*04e0*/  LDG.E R2, desc[UR4][R10.64] ;  /* 0x000000040a027981 */ /* 0x000ea8000c1e1900 */
[----:B------:R-:W2:Y:S01]  /*04f0*/  LDG.E R23, desc[UR4][R12.64] ;  /* 0x000000040c177981 */ /* 0x000ea2000c1e1900 */
[----:B------:R-:W-:-:S04]  /*0500*/  IMAD.WIDE R14, R0, 0x4, R8 ;  /* 0x00000004000e7825 */ /* 0x000fc800078e0208 */
[----:B------:R-:W-:-:S04]  /*0510*/  IMAD.WIDE R4, R0, 0x4, R10 ;  /* 0x0000000400047825 */ /* 0x000fc800078e020a */
[----:B------:R-:W-:-:S04]  /*0520*/  IMAD.WIDE R6, R0, 0x4, R12 ;  /* 0x0000000400067825 */ /* 0x000fc800078e020c */
[----:B--2---:R-:W-:-:S05]  /*0530*/  IMAD.IADD R23, R2, 0x1, R23 ;  /* 0x0000000102177824 */ /* 0x004fca00078e0217 */
[----:B------:R2:W-:Y:S04]  /*0540*/  STG.E desc[UR4][R14.64], R23 ;  /* 0x000000170e007986 */ /* 0x0005e8000c101904 */
[----:B------:R-:W1:Y:S04]  /*0550*/  LDG.E R4, desc[UR4][R4.64] ;  /* 0x0000000404047981 */ /* 0x000e68000c1e1900 */
[----:B------:R-:W1:Y:S01]  /*0560*/  LDG.E R7, desc[UR4][R6.64] ;  /* 0x0000000406077981 */ /* 0x000e62000c1e1900 */
[C---:B0-----:R-:W-:Y:S01]  /*0570*/  IMAD.WIDE R16, R0.reuse, 0x4, R14 ;  /* 0x0000000400107825 */ /* 0x041fe200078e020e */
[----:B------:R-:W-:-:S04]  /*0580*/  LEA R3, R0, R3, 0x2 ;  /* 0x0000000300037211 */ /* 0x000fc800078e10ff */
[----:B------:R-:W-:Y:S02]  /*0590*/  ISETP.GE.AND P0, PT, R3, UR6, PT ;  /* 0x0000000603007c0c */ /* 0x000fe4000bf06270 */
[----:B-1----:R-:W-:-:S05]  /*05a0*/  IADD3 R9, PT, PT, R4, R7, RZ ;  /* 0x0000000704097210 */ /* 0x002fca0007ffe0ff */
[----:B------:R2:W-:Y:S06]  /*05b0*/  STG.E desc[UR4][R16.64], R9 ;  /* 0x0000000910007986 */ /* 0x0005ec000c101904 */
[----:B------:R-:W-:Y:S05]  /*05c0*/  @!P0 BRA `(.L_x_3) ;  /* 0xfffffffc00788947 */ /* 0x000fea000383ffff */
[----:B------:R-:W-:Y:S05]  /*05d0*/  EXIT ;  /* 0x000000000000794d */ /* 0x000fea0003800000 */
.L_x_4:
[----:B------:R-:W-:-:S00]  /*05e0*/  BRA `(.L_x_4) ;  /* 0xfffffffc00fc7947 */ /* 0x000fc0000383ffff */
[----:B------:R-:W-:-:S00]  /*05f0*/  NOP ;  /* 0x0000000000007918 */ /* 0x000fc00000000000 */
        /* <DEDUP_REMOVED lines=8> */
.L_x_5:


//--------------------- .nv.shared.reserved.0     --------------------------
	.section	.nv.shared.reserved.0,"aw",@nobits
	.weak		__nv_reservedSMEM_offset_0_alias
	.size		__nv_reservedSMEM_offset_0_alias, 0, 64
	.other		__nv_reservedSMEM_offset_0_alias,@"STO_CUDA_RESERVED_SHARED STV_DEFAULT"
__nv_reservedSMEM_offset_0_alias:
	.zero		0
	.zero		64


//--------------------- .nv.constant0._Z20cuda_vector_additionPiS_S_i --------------------------
	.section	.nv.constant0._Z20cuda_vector_additionPiS_S_i,"a",@progbits
	.sectionflags	@""
	.align	4
.nv.constant0._Z20cuda_vector_additionPiS_S_i:
	.zero		924


//--------------------- SYMBOLS --------------------------

	.type		.nv.reservedSmem.offset0,@object
	.size		.nv.reservedSmem.offset0,0x4
